//
// Generated by NVIDIA NVVM Compiler
//
// Compiler Build ID: CL-36424714
// Cuda compilation tools, release 13.0, V13.0.88
// Based on NVVM 20.0.0
//

.version 9.0
.target sm_100
.address_size 64

	// .globl	_Z23concatenateStringKernelPcS_iii

.visible .entry _Z23concatenateStringKernelPcS_iii(
	.param .u64 .ptr .align 1 _Z23concatenateStringKernelPcS_iii_param_0,
	.param .u64 .ptr .align 1 _Z23concatenateStringKernelPcS_iii_param_1,
	.param .u32 _Z23concatenateStringKernelPcS_iii_param_2,
	.param .u32 _Z23concatenateStringKernelPcS_iii_param_3,
	.param .u32 _Z23concatenateStringKernelPcS_iii_param_4
)
{
	.reg .pred 	%p<12>;
	.reg .b16 	%rs<19>;
	.reg .b32 	%r<38>;
	.reg .b64 	%rd<16>;

	ld.param.u64 	%rd4, [_Z23concatenateStringKernelPcS_iii_param_0];
	ld.param.u64 	%rd5, [_Z23concatenateStringKernelPcS_iii_param_1];
	ld.param.u32 	%r24, [_Z23concatenateStringKernelPcS_iii_param_2];
	ld.param.u32 	%r23, [_Z23concatenateStringKernelPcS_iii_param_3];
	cvta.to.global.u64 	%rd1, %rd5;
	mov.u32 	%r25, %ctaid.x;
	mov.u32 	%r26, %ntid.x;
	mov.u32 	%r27, %tid.x;
	mad.lo.s32 	%r1, %r25, %r26, %r27;
	setp.ge.s32 	%p1, %r1, %r24;
	setp.lt.s32 	%p2, %r23, 1;
	or.pred  	%p3, %p1, %p2;
	@%p3 bra 	$L__BB0_13;
	cvta.to.global.u64 	%rd6, %rd4;
	cvt.s64.s32 	%rd7, %r1;
	add.s64 	%rd2, %rd6, %rd7;
	mul.lo.s32 	%r2, %r23, %r1;
	and.b32  	%r3, %r23, 15;
	setp.lt.u32 	%p4, %r23, 16;
	mov.b32 	%r34, 0;
	@%p4 bra 	$L__BB0_4;
	and.b32  	%r34, %r23, 2147483632;
	ld.global.u8 	%rs18, [%rd2];
	neg.s32 	%r32, %r34;
	add.s64 	%rd3, %rd1, 7;
	mov.u32 	%r31, %r2;
$L__BB0_3:
	.pragma "nounroll";
	cvt.s64.s32 	%rd8, %r31;
	add.s64 	%rd9, %rd3, %rd8;
	st.global.u8 	[%rd9+-7], %rs18;
	ld.global.u8 	%rs5, [%rd2];
	st.global.u8 	[%rd9+-6], %rs5;
	st.global.u8 	[%rd9+-5], %rs5;
	ld.global.u8 	%rs6, [%rd2];
	st.global.u8 	[%rd9+-4], %rs6;
	st.global.u8 	[%rd9+-3], %rs6;
	ld.global.u8 	%rs7, [%rd2];
	st.global.u8 	[%rd9+-2], %rs7;
	st.global.u8 	[%rd9+-1], %rs7;
	ld.global.u8 	%rs8, [%rd2];
	st.global.u8 	[%rd9], %rs8;
	st.global.u8 	[%rd9+1], %rs8;
	ld.global.u8 	%rs9, [%rd2];
	st.global.u8 	[%rd9+2], %rs9;
	st.global.u8 	[%rd9+3], %rs9;
	ld.global.u8 	%rs10, [%rd2];
	st.global.u8 	[%rd9+4], %rs10;
	st.global.u8 	[%rd9+5], %rs10;
	ld.global.u8 	%rs11, [%rd2];
	st.global.u8 	[%rd9+6], %rs11;
	st.global.u8 	[%rd9+7], %rs11;
	ld.global.u8 	%rs18, [%rd2];
	st.global.u8 	[%rd9+8], %rs18;
	add.s32 	%r32, %r32, 16;
	add.s32 	%r31, %r31, 16;
	setp.ne.s32 	%p5, %r32, 0;
	@%p5 bra 	$L__BB0_3;
$L__BB0_4:
	setp.eq.s32 	%p6, %r3, 0;
	@%p6 bra 	$L__BB0_13;
	and.b32  	%r11, %r23, 7;
	setp.lt.u32 	%p7, %r3, 8;
	@%p7 bra 	$L__BB0_7;
	ld.global.u8 	%rs12, [%rd2];
	add.s32 	%r29, %r34, %r2;
	cvt.s64.s32 	%rd10, %r29;
	add.s64 	%rd11, %rd1, %rd10;
	st.global.u8 	[%rd11], %rs12;
	st.global.u8 	[%rd11+1], %rs12;
	ld.global.u8 	%rs13, [%rd2];
	st.global.u8 	[%rd11+2], %rs13;
	st.global.u8 	[%rd11+3], %rs13;
	ld.global.u8 	%rs14, [%rd2];
	st.global.u8 	[%rd11+4], %rs14;
	st.global.u8 	[%rd11+5], %rs14;
	ld.global.u8 	%rs15, [%rd2];
	st.global.u8 	[%rd11+6], %rs15;
	st.global.u8 	[%rd11+7], %rs15;
	add.s32 	%r34, %r34, 8;
$L__BB0_7:
	setp.eq.s32 	%p8, %r11, 0;
	@%p8 bra 	$L__BB0_13;
	and.b32  	%r14, %r23, 3;
	setp.lt.u32 	%p9, %r11, 4;
	@%p9 bra 	$L__BB0_10;
	ld.global.u8 	%rs16, [%rd2];
	add.s32 	%r30, %r34, %r2;
	cvt.s64.s32 	%rd12, %r30;
	add.s64 	%rd13, %rd1, %rd12;
	st.global.u8 	[%rd13], %rs16;
	st.global.u8 	[%rd13+1], %rs16;
	ld.global.u8 	%rs17, [%rd2];
	st.global.u8 	[%rd13+2], %rs17;
	st.global.u8 	[%rd13+3], %rs17;
	add.s32 	%r34, %r34, 4;
$L__BB0_10:
	setp.eq.s32 	%p10, %r14, 0;
	@%p10 bra 	$L__BB0_13;
	ld.global.u8 	%rs4, [%rd2];
	add.s32 	%r37, %r34, %r2;
	neg.s32 	%r36, %r14;
$L__BB0_12:
	.pragma "nounroll";
	cvt.s64.s32 	%rd14, %r37;
	add.s64 	%rd15, %rd1, %rd14;
	st.global.u8 	[%rd15], %rs4;
	add.s32 	%r37, %r37, 1;
	add.s32 	%r36, %r36, 1;
	setp.ne.s32 	%p11, %r36, 0;
	@%p11 bra 	$L__BB0_12;
$L__BB0_13:
	ret;

}


// ===== COMPILED SASS (sm_100) =====

	.target	sm_100

	.elftype	@"ET_EXEC"


//--------------------- .note.nv.tkinfo           --------------------------
	.section	.note.nv.tkinfo,"",@"SHT_NOTE"
	.sectionflags	@"SHF_NOTE_NV_TKINFO"
	.tkinfo
        /*0018*/ 	.word	0x00000002
        /*0030*/ 	.string	""
        /*0030*/ 	.string	"ptxas"
        /*0030*/ 	.string	"Cuda compilation tools, release 13.0, V13.0.88"
        /*0030*/ 	.string	"Build cuda_13.0.r13.0/compiler.36424714_0"
        /*0030*/ 	.string	"-arch sm_100 -m 64 "



//--------------------- .note.nv.cuinfo           --------------------------
	.section	.note.nv.cuinfo,"",@"SHT_NOTE"
	.sectionflags	@"SHF_NOTE_NV_CUINFO"
        /*0018*/ 	.short	0x0002
        /*001a*/ 	.short	0x0064
        /*001c*/ 	.short	0x0082
	.zero		2


//--------------------- .nv.info                  --------------------------
	.section	.nv.info,"",@"SHT_CUDA_INFO"
	.align	4


	//----- nvinfo : EIATTR_REGCOUNT
	.align		4
        /*0000*/ 	.byte	0x04, 0x2f
        /*0002*/ 	.short	(.L_1 - .L_0)
	.align		4
.L_0:
        /*0004*/ 	.word	index@(_Z23concatenateStringKernelPcS_iii)
        /*0008*/ 	.word	0x0000001a


	//----- nvinfo : EIATTR_FRAME_SIZE
	.align		4
.L_1:
        /*000c*/ 	.byte	0x04, 0x11
        /*000e*/ 	.short	(.L_3 - .L_2)
	.align		4
.L_2:
        /*0010*/ 	.word	index@(_Z23concatenateStringKernelPcS_iii)
        /*0014*/ 	.word	0x00000000


	//----- nvinfo : EIATTR_MIN_STACK_SIZE
	.align		4
.L_3:
        /*0018*/ 	.byte	0x04, 0x12
        /*001a*/ 	.short	(.L_5 - .L_4)
	.align		4
.L_4:
        /*001c*/ 	.word	index@(_Z23concatenateStringKernelPcS_iii)
        /*0020*/ 	.word	0x00000000
.L_5:


//--------------------- .nv.compat                --------------------------
	.section	.nv.compat,"",@"SHT_CUDA_COMPAT_INFO"
	.align	4
        /*0000*/ 	.byte	0x02, 0x09, 0x00, 0x00, 0x02, 0x02, 0x01, 0x00, 0x02, 0x05, 0x05, 0x00, 0x03, 0x07, 0x01, 0x01
        /*0010*/ 	.byte	0x02, 0x03, 0x00, 0x00, 0x02, 0x06, 0x01, 0x00, 0x04, 0x0b, 0x08, 0x00, 0x09, 0x00, 0x00, 0x00
        /*0020*/ 	.byte	0x00, 0x00, 0x00, 0x00


//--------------------- .nv.info._Z23concatenateStringKernelPcS_iii --------------------------
	.section	.nv.info._Z23concatenateStringKernelPcS_iii,"",@"SHT_CUDA_INFO"
	.sectionflags	@""
	.align	4


	//----- nvinfo : EIATTR_CUDA_API_VERSION
	.align		4
        /*0000*/ 	.byte	0x04, 0x37
        /*0002*/ 	.short	(.L_7 - .L_6)
.L_6:
        /*0004*/ 	.word	0x00000082


	//----- nvinfo : EIATTR_KPARAM_INFO
	.align		4
.L_7:
        /*0008*/ 	.byte	0x04, 0x17
        /*000a*/ 	.short	(.L_9 - .L_8)
.L_8:
        /*000c*/ 	.word	0x00000000
        /*0010*/ 	.short	0x0004
        /*0012*/ 	.short	0x0018
        /*0014*/ 	.byte	0x00, 0xf0, 0x11, 0x00


	//----- nvinfo : EIATTR_KPARAM_INFO
	.align		4
.L_9:
        /*0018*/ 	.byte	0x04, 0x17
        /*001a*/ 	.short	(.L_11 - .L_10)
.L_10:
        /*001c*/ 	.word	0x00000000
        /*0020*/ 	.short	0x0003
        /*0022*/ 	.short	0x0014
        /*0024*/ 	.byte	0x00, 0xf0, 0x11, 0x00


	//----- nvinfo : EIATTR_KPARAM_INFO
	.align		4
.L_11:
        /*0028*/ 	.byte	0x04, 0x17
        /*002a*/ 	.short	(.L_13 - .L_12)
.L_12:
        /*002c*/ 	.word	0x00000000
        /*0030*/ 	.short	0x0002
        /*0032*/ 	.short	0x0010
        /*0034*/ 	.byte	0x00, 0xf0, 0x11, 0x00


	//----- nvinfo : EIATTR_KPARAM_INFO
	.align		4
.L_13:
        /*0038*/ 	.byte	0x04, 0x17
        /*003a*/ 	.short	(.L_15 - .L_14)
.L_14:
        /*003c*/ 	.word	0x00000000
        /*0040*/ 	.short	0x0001
        /*0042*/ 	.short	0x0008
        /*0044*/ 	.byte	0x00, 0xf5, 0x21, 0x00


	//----- nvinfo : EIATTR_KPARAM_INFO
	.align		4
.L_15:
        /*0048*/ 	.byte	0x04, 0x17
        /*004a*/ 	.short	(.L_17 - .L_16)
.L_16:
        /*004c*/ 	.word	0x00000000
        /*0050*/ 	.short	0x0000
        /*0052*/ 	.short	0x0000
        /*0054*/ 	.byte	0x00, 0xf5, 0x21, 0x00


	//----- nvinfo : EIATTR_SPARSE_MMA_MASK
	.align		4
.L_17:
        /*0058*/ 	.byte	0x03, 0x50
        /*005a*/ 	.short	0x0000


	//----- nvinfo : EIATTR_MAXREG_COUNT
	.align		4
        /*005c*/ 	.byte	0x03, 0x1b
        /*005e*/ 	.short	0x00ff


	//----- nvinfo : EIATTR_MERCURY_ISA_VERSION
	.align		4
        /*0060*/ 	.byte	0x03, 0x5f
        /*0062*/ 	.short	0x0101


	//----- nvinfo : EIATTR_VRC_CTA_INIT_COUNT
	.align		4
        /*0064*/ 	.byte	0x02, 0x4a
	.zero		1
	.zero		1


	//----- nvinfo : EIATTR_EXIT_INSTR_OFFSETS
	.align		4
        /*0068*/ 	.byte	0x04, 0x1c
        /*006a*/ 	.short	(.L_19 - .L_18)


	//   ....[0]....
.L_18:
        /*006c*/ 	.word	0x00000080


	//   ....[1]....
        /*0070*/ 	.word	0x00000370


	//   ....[2]....
        /*0074*/ 	.word	0x000004d0


	//   ....[3]....
        /*0078*/ 	.word	0x000005d0


	//   ....[4]....
        /*007c*/ 	.word	0x00000690


	//----- nvinfo : EIATTR_CBANK_PARAM_SIZE
	.align		4
.L_19:
        /*0080*/ 	.byte	0x03, 0x19
        /*0082*/ 	.short	0x001c


	//----- nvinfo : EIATTR_PARAM_CBANK
	.align		4
        /*0084*/ 	.byte	0x04, 0x0a
        /*0086*/ 	.short	(.L_21 - .L_20)
	.align		4
.L_20:
        /*0088*/ 	.word	index@(.nv.constant0._Z23concatenateStringKernelPcS_iii)
        /*008c*/ 	.short	0x0380
        /*008e*/ 	.short	0x001c


	//----- nvinfo : EIATTR_SW_WAR
	.align		4
.L_21:
        /*0090*/ 	.byte	0x04, 0x36
        /*0092*/ 	.short	(.L_23 - .L_22)
.L_22:
        /*0094*/ 	.word	0x00000008
.L_23:


//--------------------- .nv.callgraph             --------------------------
	.section	.nv.callgraph,"",@"SHT_CUDA_CALLGRAPH"
	.align	4
	.sectionentsize	8
	.align		4
        /*0000*/ 	.word	0x00000000
	.align		4
        /*0004*/ 	.word	0xffffffff
	.align		4
        /*0008*/ 	.word	0x00000000
	.align		4
        /*000c*/ 	.word	0xfffffffe
	.align		4
        /*0010*/ 	.word	0x00000000
	.align		4
        /*0014*/ 	.word	0xfffffffd
	.align		4
        /*0018*/ 	.word	0x00000000
	.align		4
        /*001c*/ 	.word	0xfffffffc


//--------------------- .text._Z23concatenateStringKernelPcS_iii --------------------------
	.section	.text._Z23concatenateStringKernelPcS_iii,"ax",@progbits
	.align	128
        .global         _Z23concatenateStringKernelPcS_iii
        .type           _Z23concatenateStringKernelPcS_iii,@function
        .size           _Z23concatenateStringKernelPcS_iii,(.L_x_6 - _Z23concatenateStringKernelPcS_iii)
        .other          _Z23concatenateStringKernelPcS_iii,@"STO_CUDA_ENTRY STV_DEFAULT"
_Z23concatenateStringKernelPcS_iii:
.text._Z23concatenateStringKernelPcS_iii:
[----:B------:R-:W-:Y:S01]  /*0000*/  LDC R1, c[0x0][0x37c] ;  /* 0x0000df00ff017b82 */ /* 0x000fe20000000800 */
[----:B------:R-:W0:Y:S07]  /*0010*/  S2R R0, SR_TID.X ;  /* 0x0000000000007919 */ /* 0x000e2e0000002100 */
[----:B------:R-:W0:Y:S08]  /*0020*/  S2UR UR4, SR_CTAID.X ;  /* 0x00000000000479c3 */ /* 0x000e300000002500 */
[----:B------:R-:W0:Y:S08]  /*0030*/  LDC R9, c[0x0][0x360] ;  /* 0x0000d800ff097b82 */ /* 0x000e300000000800 */
[----:B------:R-:W1:Y:S01]  /*0040*/  LDC.64 R4, c[0x0][0x390] ;  /* 0x0000e400ff047b82 */ /* 0x000e620000000a00 */
[----:B0-----:R-:W-:Y:S01]  /*0050*/  IMAD R9, R9, UR4, R0 ;  /* 0x0000000409097c24 */ /* 0x001fe2000f8e0200 */
[----:B-1----:R-:W-:-:S04]  /*0060*/  ISETP.GE.AND P0, PT, R5, 0x1, PT ;  /* 0x000000010500780c */ /* 0x002fc80003f06270 */
[----:B------:R-:W-:-:S13]  /*0070*/  ISETP.GE.OR P0, PT, R9, R4, !P0 ;  /* 0x000000040900720c */ /* 0x000fda0004706670 */
[----:B------:R-:W-:Y:S05]  /*0080*/  @P0 EXIT ;  /* 0x000000000000094d */ /* 0x000fea0003800000 */
[----:B------:R-:W0:Y:S01]  /*0090*/  LDCU.64 UR4, c[0x0][0x380] ;  /* 0x00007000ff0477ac */ /* 0x000e220008000a00 */
[C---:B------:R-:W-:Y:S01]  /*00a0*/  ISETP.GE.U32.AND P1, PT, R5.reuse, 0x10, PT ;  /* 0x000000100500780c */ /* 0x040fe20003f26070 */
[----:B------:R-:W-:Y:S01]  /*00b0*/  IMAD.MOV.U32 R0, RZ, RZ, RZ ;  /* 0x000000ffff007224 */ /* 0x000fe200078e00ff */
[----:B------:R-:W-:-:S04]  /*00c0*/  LOP3.LUT R10, R5, 0xf, RZ, 0xc0, !PT ;  /* 0x0000000f050a7812 */ /* 0x000fc800078ec0ff */
[----:B------:R-:W-:Y:S02]  /*00d0*/  ISETP.NE.AND P0, PT, R10, RZ, PT ;  /* 0x000000ff0a00720c */ /* 0x000fe40003f05270 */
[----:B0-----:R-:W-:-:S04]  /*00e0*/  IADD3 R2, P2, PT, R9, UR4, RZ ;  /* 0x0000000409027c10 */ /* 0x001fc8000ff5e0ff */
[C---:B------:R-:W-:Y:S01]  /*00f0*/  LEA.HI.X.SX32 R3, R9.reuse, UR5, 0x1, P2 ;  /* 0x0000000509037c11 */ /* 0x040fe200090f0eff */
[----:B------:R-:W0:Y:S01]  /*0100*/  LDCU.64 UR4, c[0x0][0x358] ;  /* 0x00006b00ff0477ac */ /* 0x000e220008000a00 */
[----:B------:R-:W-:Y:S01]  /*0110*/  IMAD R9, R9, R5, RZ ;  /* 0x0000000509097224 */ /* 0x000fe200078e02ff */
[----:B------:R-:W-:Y:S06]  /*0120*/  @!P1 BRA `(.L_x_0) ;  /* 0x0000000000909947 */ /* 0x000fec0003800000 */
[----:B0-----:R0:W5:Y:S01]  /*0130*/  LDG.E.U8 R11, desc[UR4][R2.64] ;  /* 0x00000004020b7981 */ /* 0x001162000c1e1100 */
[----:B------:R-:W-:Y:S01]  /*0140*/  LOP3.LUT R0, R5, 0x7ffffff0, RZ, 0xc0, !PT ;  /* 0x7ffffff005007812 */ /* 0x000fe200078ec0ff */
[----:B------:R-:W-:-:S04]  /*0150*/  IMAD.MOV.U32 R13, RZ, RZ, R9 ;  /* 0x000000ffff0d7224 */ /* 0x000fc800078e0009 */
[----:B------:R-:W-:-:S07]  /*0160*/  IMAD.MOV R4, RZ, RZ, -R0 ;  /* 0x000000ffff047224 */ /* 0x000fce00078e0a00 */
.L_x_1:
[----:B---3--:R-:W1:Y:S01]  /*0170*/  LDC.64 R6, c[0x0][0x388] ;  /* 0x0000e200ff067b82 */ /* 0x008e620000000a00 */
[----:B------:R-:W-:Y:S02]  /*0180*/  SHF.R.S32.HI R8, RZ, 0x1f, R13 ;  /* 0x0000001fff087819 */ /* 0x000fe4000001140d */
[----:B-1----:R-:W-:-:S04]  /*0190*/  IADD3 R6, P1, P2, R13, 0x7, R6 ;  /* 0x000000070d067810 */ /* 0x002fc80007a3e006 */
[----:B------:R-:W-:-:S05]  /*01a0*/  IADD3.X R7, PT, PT, R8, R7, RZ, P1, P2 ;  /* 0x0000000708077210 */ /* 0x000fca0000fe44ff */
[----:B-----5:R-:W-:Y:S04]  /*01b0*/  STG.E.U8 desc[UR4][R6.64+-0x7], R11 ;  /* 0xfffff90b06007986 */ /* 0x020fe8000c101104 */
[----:B------:R-:W2:Y:S04]  /*01c0*/  LDG.E.U8 R15, desc[UR4][R2.64] ;  /* 0x00000004020f7981 */ /* 0x000ea8000c1e1100 */
[----:B--2---:R-:W-:Y:S04]  /*01d0*/  STG.E.U8 desc[UR4][R6.64+-0x6], R15 ;  /* 0xfffffa0f06007986 */ /* 0x004fe8000c101104 */
[----:B------:R1:W-:Y:S04]  /*01e0*/  STG.E.U8 desc[UR4][R6.64+-0x5], R15 ;  /* 0xfffffb0f06007986 */ /* 0x0003e8000c101104 */
[----:B------:R-:W2:Y:S04]  /*01f0*/  LDG.E.U8 R17, desc[UR4][R2.64] ;  /* 0x0000000402117981 */ /* 0x000ea8000c1e1100 */
[----:B--2---:R-:W-:Y:S04]  /*0200*/  STG.E.U8 desc[UR4][R6.64+-0x4], R17 ;  /* 0xfffffc1106007986 */ /* 0x004fe8000c101104 */
[----:B------:R2:W-:Y:S04]  /*0210*/  STG.E.U8 desc[UR4][R6.64+-0x3], R17 ;  /* 0xfffffd1106007986 */ /* 0x0005e8000c101104 */
[----:B------:R-:W3:Y:S04]  /*0220*/  LDG.E.U8 R19, desc[UR4][R2.64] ;  /* 0x0000000402137981 */ /* 0x000ee8000c1e1100 */
[----:B---3--:R3:W-:Y:S04]  /*0230*/  STG.E.U8 desc[UR4][R6.64+-0x2], R19 ;  /* 0xfffffe1306007986 */ /* 0x0087e8000c101104 */
[----:B------:R3:W-:Y:S04]  /*0240*/  STG.E.U8 desc[UR4][R6.64+-0x1], R19 ;  /* 0xffffff1306007986 */ /* 0x0007e8000c101104 */
[----:B------:R-:W4:Y:S04]  /*0250*/  LDG.E.U8 R21, desc[UR4][R2.64] ;  /* 0x0000000402157981 */ /* 0x000f28000c1e1100 */
[----:B----4-:R3:W-:Y:S04]  /*0260*/  STG.E.U8 desc[UR4][R6.64], R21 ;  /* 0x0000001506007986 */ /* 0x0107e8000c101104 */
[----:B------:R3:W-:Y:S04]  /*0270*/  STG.E.U8 desc[UR4][R6.64+0x1], R21 ;  /* 0x0000011506007986 */ /* 0x0007e8000c101104 */
[----:B------:R-:W4:Y:S04]  /*0280*/  LDG.E.U8 R23, desc[UR4][R2.64] ;  /* 0x0000000402177981 */ /* 0x000f28000c1e1100 */
[----:B----4-:R3:W-:Y:S04]  /*0290*/  STG.E.U8 desc[UR4][R6.64+0x2], R23 ;  /* 0x0000021706007986 */ /* 0x0107e8000c101104 */
[----:B------:R3:W-:Y:S04]  /*02a0*/  STG.E.U8 desc[UR4][R6.64+0x3], R23 ;  /* 0x0000031706007986 */ /* 0x0007e8000c101104 */
[----:B-1----:R-:W4:Y:S04]  /*02b0*/  LDG.E.U8 R15, desc[UR4][R2.64] ;  /* 0x00000004020f7981 */ /* 0x002f28000c1e1100 */
[----:B----4-:R3:W-:Y:S04]  /*02c0*/  STG.E.U8 desc[UR4][R6.64+0x4], R15 ;  /* 0x0000040f06007986 */ /* 0x0107e8000c101104 */
[----:B------:R3:W-:Y:S04]  /*02d0*/  STG.E.U8 desc[UR4][R6.64+0x5], R15 ;  /* 0x0000050f06007986 */ /* 0x0007e8000c101104 */
[----:B--2---:R-:W2:Y:S01]  /*02e0*/  LDG.E.U8 R17, desc[UR4][R2.64] ;  /* 0x0000000402117981 */ /* 0x004ea2000c1e1100 */
[----:B------:R-:W-:-:S05]  /*02f0*/  VIADD R4, R4, 0x10 ;  /* 0x0000001004047836 */ /* 0x000fca0000000000 */
[----:B------:R-:W-:Y:S01]  /*0300*/  ISETP.NE.AND P1, PT, R4, RZ, PT ;  /* 0x000000ff0400720c */ /* 0x000fe20003f25270 */
[----:B--2---:R3:W-:Y:S04]  /*0310*/  STG.E.U8 desc[UR4][R6.64+0x6], R17 ;  /* 0x0000061106007986 */ /* 0x0047e8000c101104 */
[----:B------:R3:W-:Y:S04]  /*0320*/  STG.E.U8 desc[UR4][R6.64+0x7], R17 ;  /* 0x0000071106007986 */ /* 0x0007e8000c101104 */
[----:B------:R-:W2:Y:S01]  /*0330*/  LDG.E.U8 R11, desc[UR4][R2.64] ;  /* 0x00000004020b7981 */ /* 0x000ea2000c1e1100 */
[----:B------:R-:W-:-:S03]  /*0340*/  VIADD R13, R13, 0x10 ;  /* 0x000000100d0d7836 */ /* 0x000fc60000000000 */
[----:B--2---:R3:W-:Y:S01]  /*0350*/  STG.E.U8 desc[UR4][R6.64+0x8], R11 ;  /* 0x0000080b06007986 */ /* 0x0047e2000c101104 */
[----:B------:R-:W-:Y:S05]  /*0360*/  @P1 BRA `(.L_x_1) ;  /* 0xfffffffc00801947 */ /* 0x000fea000383ffff */
.L_x_0:
[----:B0-----:R-:W-:Y:S05]  /*0370*/  @!P0 EXIT ;  /* 0x000000000000894d */ /* 0x001fea0003800000 */
[----:B------:R-:W-:Y:S02]  /*0380*/  ISETP.GE.U32.AND P0, PT, R10, 0x8, PT ;  /* 0x000000080a00780c */ /* 0x000fe40003f06070 */
[----:B------:R-:W-:-:S04]  /*0390*/  LOP3.LUT R8, R5, 0x7, RZ, 0xc0, !PT ;  /* 0x0000000705087812 */ /* 0x000fc800078ec0ff */
[----:B------:R-:W-:-:S07]  /*03a0*/  ISETP.NE.AND P1, PT, R8, RZ, PT ;  /* 0x000000ff0800720c */ /* 0x000fce0003f25270 */
[----:B------:R-:W-:Y:S06]  /*03b0*/  @!P0 BRA `(.L_x_2) ;  /* 0x0000000000448947 */ /* 0x000fec0003800000 */
[----:B---3--:R-:W2:Y:S01]  /*03c0*/  LDG.E.U8 R11, desc[UR4][R2.64] ;  /* 0x00000004020b7981 */ /* 0x008ea2000c1e1100 */
[----:B------:R-:W0:Y:S01]  /*03d0*/  LDCU.64 UR6, c[0x0][0x388] ;  /* 0x00007100ff0677ac */ /* 0x000e220008000a00 */
[----:B------:R-:W-:-:S05]  /*03e0*/  IMAD.IADD R4, R9, 0x1, R0 ;  /* 0x0000000109047824 */ /* 0x000fca00078e0200 */
[----:B0-----:R-:W-:-:S04]  /*03f0*/  IADD3 R6, P0, PT, R4, UR6, RZ ;  /* 0x0000000604067c10 */ /* 0x001fc8000ff1e0ff */
[----:B------:R-:W-:-:S05]  /*0400*/  LEA.HI.X.SX32 R7, R4, UR7, 0x1, P0 ;  /* 0x0000000704077c11 */ /* 0x000fca00080f0eff */
[----:B--2---:R0:W-:Y:S04]  /*0410*/  STG.E.U8 desc[UR4][R6.64], R11 ;  /* 0x0000000b06007986 */ /* 0x0041e8000c101104 */
[----:B------:R0:W-:Y:S04]  /*0420*/  STG.E.U8 desc[UR4][R6.64+0x1], R11 ;  /* 0x0000010b06007986 */ /* 0x0001e8000c101104 */
[----:B------:R-:W2:Y:S04]  /*0430*/  LDG.E.U8 R13, desc[UR4][R2.64] ;  /* 0x00000004020d7981 */ /* 0x000ea8000c1e1100 */
[----:B--2---:R0:W-:Y:S04]  /*0440*/  STG.E.U8 desc[UR4][R6.64+0x2], R13 ;  /* 0x0000020d06007986 */ /* 0x0041e8000c101104 */
[----:B------:R0:W-:Y:S04]  /*0450*/  STG.E.U8 desc[UR4][R6.64+0x3], R13 ;  /* 0x0000030d06007986 */ /* 0x0001e8000c101104 */
[----:B------:R-:W2:Y:S04]  /*0460*/  LDG.E.U8 R15, desc[UR4][R2.64] ;  /* 0x00000004020f7981 */ /* 0x000ea8000c1e1100 */
[----:B--2---:R0:W-:Y:S04]  /*0470*/  STG.E.U8 desc[UR4][R6.64+0x4], R15 ;  /* 0x0000040f06007986 */ /* 0x0041e8000c101104 */
[----:B------:R0:W-:Y:S04]  /*0480*/  STG.E.U8 desc[UR4][R6.64+0x5], R15 ;  /* 0x0000050f06007986 */ /* 0x0001e8000c101104 */
[----:B------:R-:W2:Y:S01]  /*0490*/  LDG.E.U8 R17, desc[UR4][R2.64] ;  /* 0x0000000402117981 */ /* 0x000ea2000c1e1100 */
[----:B------:R-:W-:-:S03]  /*04a0*/  VIADD R0, R0, 0x8 ;  /* 0x0000000800007836 */ /* 0x000fc60000000000 */
[----:B--2---:R0:W-:Y:S04]  /*04b0*/  STG.E.U8 desc[UR4][R6.64+0x6], R17 ;  /* 0x0000061106007986 */ /* 0x0041e8000c101104 */
[----:B------:R0:W-:Y:S02]  /*04c0*/  STG.E.U8 desc[UR4][R6.64+0x7], R17 ;  /* 0x0000071106007986 */ /* 0x0001e4000c101104 */
.L_x_2:
[----:B------:R-:W-:Y:S05]  /*04d0*/  @!P1 EXIT ;  /* 0x000000000000994d */ /* 0x000fea0003800000 */
[----:B------:R-:W-:Y:S02]  /*04e0*/  ISETP.GE.U32.AND P0, PT, R8, 0x4, PT ;  /* 0x000000040800780c */ /* 0x000fe40003f06070 */
[----:B0--3--:R-:W-:-:S04]  /*04f0*/  LOP3.LUT R6, R5, 0x3, RZ, 0xc0, !PT ;  /* 0x0000000305067812 */ /* 0x009fc800078ec0ff */
[----:B------:R-:W-:-:S07]  /*0500*/  ISETP.NE.AND P1, PT, R6, RZ, PT ;  /* 0x000000ff0600720c */ /* 0x000fce0003f25270 */
[----:B------:R-:W-:Y:S06]  /*0510*/  @!P0 BRA `(.L_x_3) ;  /* 0x00000000002c8947 */ /* 0x000fec0003800000 */
[----:B------:R-:W2:Y:S01]  /*0520*/  LDG.E.U8 R7, desc[UR4][R2.64] ;  /* 0x0000000402077981 */ /* 0x000ea2000c1e1100 */
[----:B------:R-:W0:Y:S01]  /*0530*/  LDCU.64 UR6, c[0x0][0x388] ;  /* 0x00007100ff0677ac */ /* 0x000e220008000a00 */
[----:B------:R-:W-:-:S05]  /*0540*/  IMAD.IADD R5, R9, 0x1, R0 ;  /* 0x0000000109057824 */ /* 0x000fca00078e0200 */
[----:B0-----:R-:W-:-:S04]  /*0550*/  IADD3 R4, P0, PT, R5, UR6, RZ ;  /* 0x0000000605047c10 */ /* 0x001fc8000ff1e0ff */
[----:B------:R-:W-:-:S05]  /*0560*/  LEA.HI.X.SX32 R5, R5, UR7, 0x1, P0 ;  /* 0x0000000705057c11 */ /* 0x000fca00080f0eff */
[----:B--2---:R0:W-:Y:S04]  /*0570*/  STG.E.U8 desc[UR4][R4.64], R7 ;  /* 0x0000000704007986 */ /* 0x0041e8000c101104 */
[----:B------:R0:W-:Y:S04]  /*0580*/  STG.E.U8 desc[UR4][R4.64+0x1], R7 ;  /* 0x0000010704007986 */ /* 0x0001e8000c101104 */
[----:B------:R-:W2:Y:S01]  /*0590*/  LDG.E.U8 R11, desc[UR4][R2.64] ;  /* 0x00000004020b7981 */ /* 0x000ea2000c1e1100 */
[----:B------:R-:W-:-:S03]  /*05a0*/  VIADD R0, R0, 0x4 ;  /* 0x0000000400007836 */ /* 0x000fc60000000000 */
[----:B--2---:R0:W-:Y:S04]  /*05b0*/  STG.E.U8 desc[UR4][R4.64+0x2], R11 ;  /* 0x0000020b04007986 */ /* 0x0041e8000c101104 */
[----:B------:R0:W-:Y:S02]  /*05c0*/  STG.E.U8 desc[UR4][R4.64+0x3], R11 ;  /* 0x0000030b04007986 */ /* 0x0001e4000c101104 */
.L_x_3:
[----:B------:R-:W-:Y:S05]  /*05d0*/  @!P1 EXIT ;  /* 0x000000000000994d */ /* 0x000fea0003800000 */
[----:B0-----:R0:W5:Y:S01]  /*05e0*/  LDG.E.U8 R5, desc[UR4][R2.64] ;  /* 0x0000000402057981 */ /* 0x001162000c1e1100 */
[----:B------:R-:W-:Y:S01]  /*05f0*/  IMAD.IADD R0, R9, 0x1, R0 ;  /* 0x0000000109007824 */ /* 0x000fe200078e0200 */
[----:B------:R-:W1:Y:S01]  /*0600*/  LDCU.64 UR6, c[0x0][0x388] ;  /* 0x00007100ff0677ac */ /* 0x000e620008000a00 */
[----:B------:R-:W-:-:S07]  /*0610*/  IMAD.MOV R6, RZ, RZ, -R6 ;  /* 0x000000ffff067224 */ /* 0x000fce00078e0a06 */
.L_x_4:
[----:B012---:R-:W-:Y:S01]  /*0620*/  IADD3 R2, P0, PT, R0, UR6, RZ ;  /* 0x0000000600027c10 */ /* 0x007fe2000ff1e0ff */
[----:B------:R-:W-:-:S03]  /*0630*/  VIADD R6, R6, 0x1 ;  /* 0x0000000106067836 */ /* 0x000fc60000000000 */
[C---:B------:R-:W-:Y:S01]  /*0640*/  LEA.HI.X.SX32 R3, R0.reuse, UR7, 0x1, P0 ;  /* 0x0000000700037c11 */ /* 0x040fe200080f0eff */
[----:B------:R-:W-:Y:S01]  /*0650*/  VIADD R0, R0, 0x1 ;  /* 0x0000000100007836 */ /* 0x000fe20000000000 */
[----:B------:R-:W-:-:S03]  /*0660*/  ISETP.NE.AND P0, PT, R6, RZ, PT ;  /* 0x000000ff0600720c */ /* 0x000fc60003f05270 */
[----:B-----5:R2:W-:Y:S10]  /*0670*/  STG.E.U8 desc[UR4][R2.64], R5 ;  /* 0x0000000502007986 */ /* 0x0205f4000c101104 */
[----:B------:R-:W-:Y:S05]  /*0680*/  @P0 BRA `(.L_x_4) ;  /* 0xfffffffc00e40947 */ /* 0x000fea000383ffff */
[----:B------:R-:W-:Y:S05]  /*0690*/  EXIT ;  /* 0x000000000000794d */ /* 0x000fea0003800000 */
.L_x_5:
[----:B------:R-:W-:-:S00]  /*06a0*/  BRA `(.L_x_5) ;  /* 0xfffffffc00fc7947 */ /* 0x000fc0000383ffff */
[----:B------:R-:W-:-:S00]  /*06b0*/  NOP ;  /* 0x0000000000007918 */ /* 0x000fc00000000000 */
        /* <DEDUP_REMOVED lines=12> */
.L_x_6:


//--------------------- .nv.shared.reserved.0     --------------------------
	.section	.nv.shared.reserved.0,"aw",@nobits
	.weak		__nv_reservedSMEM_offset_0_alias
	.size		__nv_reservedSMEM_offset_0_alias, 0, 64
	.other		__nv_reservedSMEM_offset_0_alias,@"STO_CUDA_RESERVED_SHARED STV_DEFAULT"
__nv_reservedSMEM_offset_0_alias:
	.zero		0
	.zero		64


//--------------------- .nv.constant0._Z23concatenateStringKernelPcS_iii --------------------------
	.section	.nv.constant0._Z23concatenateStringKernelPcS_iii,"a",@progbits
	.sectionflags	@""
	.align	4
.nv.constant0._Z23concatenateStringKernelPcS_iii:
	.zero		924


//--------------------- SYMBOLS --------------------------

	.type		.nv.reservedSmem.offset0,@object
	.size		.nv.reservedSmem.offset0,0x4
